//
// Generated by NVIDIA NVVM Compiler
//
// Compiler Build ID: CL-36424714
// Cuda compilation tools, release 13.0, V13.0.88
// Based on NVVM 20.0.0
//

.version 9.0
.target sm_100
.address_size 64

	// .globl	_Z11dot_productPfS_S_
// _ZZ11dot_productPfS_S_E5sData has been demoted

.visible .entry _Z11dot_productPfS_S_(
	.param .u64 .ptr .align 1 _Z11dot_productPfS_S__param_0,
	.param .u64 .ptr .align 1 _Z11dot_productPfS_S__param_1,
	.param .u64 .ptr .align 1 _Z11dot_productPfS_S__param_2
)
{
	.reg .pred 	%p<13>;
	.reg .b32 	%r<39>;
	.reg .b32 	%f<121>;
	.reg .b64 	%rd<24>;
	// demoted variable
	.shared .align 4 .b8 _ZZ11dot_productPfS_S_E5sData[16];
	ld.param.u64 	%rd6, [_Z11dot_productPfS_S__param_0];
	ld.param.u64 	%rd7, [_Z11dot_productPfS_S__param_1];
	ld.param.u64 	%rd5, [_Z11dot_productPfS_S__param_2];
	cvta.to.global.u64 	%rd1, %rd7;
	cvta.to.global.u64 	%rd2, %rd6;
	mov.u32 	%r23, %ctaid.x;
	mov.u32 	%r1, %tid.x;
	mov.u32 	%r24, %ntid.x;
	mad.lo.s32 	%r34, %r23, %r24, %r1;
	mul.wide.u32 	%rd8, %r1, 4;
	add.s64 	%rd9, %rd2, %rd8;
	ld.global.f32 	%f15, [%rd9];
	add.s64 	%rd10, %rd1, %rd8;
	ld.global.f32 	%f16, [%rd10];
	mul.f32 	%f17, %f15, %f16;
	shl.b32 	%r25, %r1, 2;
	mov.u32 	%r26, _ZZ11dot_productPfS_S_E5sData;
	add.s32 	%r3, %r26, %r25;
	st.shared.f32 	[%r3], %f17;
	bar.sync 	0;
	setp.gt.s32 	%p1, %r34, 15;
	@%p1 bra 	$L__BB0_14;
	ld.shared.f32 	%f120, [%r3];
	max.s32 	%r27, %r34, 8;
	sub.s32 	%r28, %r27, %r34;
	add.s32 	%r29, %r28, 7;
	shr.u32 	%r30, %r29, 3;
	add.s32 	%r4, %r30, 1;
	and.b32  	%r5, %r4, 15;
	setp.lt.u32 	%p2, %r29, 120;
	@%p2 bra 	$L__BB0_4;
	and.b32  	%r31, %r4, 1073741808;
	neg.s32 	%r32, %r31;
	add.s64 	%rd3, %rd2, 256;
	add.s64 	%rd4, %rd1, 256;
$L__BB0_3:
	.pragma "nounroll";
	mul.wide.s32 	%rd11, %r34, 4;
	add.s64 	%rd12, %rd3, %rd11;
	add.s64 	%rd13, %rd4, %rd11;
	ld.global.f32 	%f19, [%rd12+-256];
	ld.global.f32 	%f20, [%rd13+-256];
	fma.rn.f32 	%f21, %f19, %f20, %f120;
	ld.global.f32 	%f22, [%rd12+-224];
	ld.global.f32 	%f23, [%rd13+-224];
	fma.rn.f32 	%f24, %f22, %f23, %f21;
	ld.global.f32 	%f25, [%rd12+-192];
	ld.global.f32 	%f26, [%rd13+-192];
	fma.rn.f32 	%f27, %f25, %f26, %f24;
	ld.global.f32 	%f28, [%rd12+-160];
	ld.global.f32 	%f29, [%rd13+-160];
	fma.rn.f32 	%f30, %f28, %f29, %f27;
	ld.global.f32 	%f31, [%rd12+-128];
	ld.global.f32 	%f32, [%rd13+-128];
	fma.rn.f32 	%f33, %f31, %f32, %f30;
	ld.global.f32 	%f34, [%rd12+-96];
	ld.global.f32 	%f35, [%rd13+-96];
	fma.rn.f32 	%f36, %f34, %f35, %f33;
	ld.global.f32 	%f37, [%rd12+-64];
	ld.global.f32 	%f38, [%rd13+-64];
	fma.rn.f32 	%f39, %f37, %f38, %f36;
	ld.global.f32 	%f40, [%rd12+-32];
	ld.global.f32 	%f41, [%rd13+-32];
	fma.rn.f32 	%f42, %f40, %f41, %f39;
	ld.global.f32 	%f43, [%rd12];
	ld.global.f32 	%f44, [%rd13];
	fma.rn.f32 	%f45, %f43, %f44, %f42;
	ld.global.f32 	%f46, [%rd12+32];
	ld.global.f32 	%f47, [%rd13+32];
	fma.rn.f32 	%f48, %f46, %f47, %f45;
	ld.global.f32 	%f49, [%rd12+64];
	ld.global.f32 	%f50, [%rd13+64];
	fma.rn.f32 	%f51, %f49, %f50, %f48;
	ld.global.f32 	%f52, [%rd12+96];
	ld.global.f32 	%f53, [%rd13+96];
	fma.rn.f32 	%f54, %f52, %f53, %f51;
	ld.global.f32 	%f55, [%rd12+128];
	ld.global.f32 	%f56, [%rd13+128];
	fma.rn.f32 	%f57, %f55, %f56, %f54;
	ld.global.f32 	%f58, [%rd12+160];
	ld.global.f32 	%f59, [%rd13+160];
	fma.rn.f32 	%f60, %f58, %f59, %f57;
	ld.global.f32 	%f61, [%rd12+192];
	ld.global.f32 	%f62, [%rd13+192];
	fma.rn.f32 	%f63, %f61, %f62, %f60;
	ld.global.f32 	%f64, [%rd12+224];
	ld.global.f32 	%f65, [%rd13+224];
	fma.rn.f32 	%f120, %f64, %f65, %f63;
	add.s32 	%r34, %r34, 128;
	add.s32 	%r32, %r32, 16;
	setp.ne.s32 	%p3, %r32, 0;
	@%p3 bra 	$L__BB0_3;
$L__BB0_4:
	setp.eq.s32 	%p4, %r5, 0;
	@%p4 bra 	$L__BB0_13;
	and.b32  	%r12, %r4, 7;
	setp.lt.u32 	%p5, %r5, 8;
	@%p5 bra 	$L__BB0_7;
	mul.wide.s32 	%rd14, %r34, 4;
	add.s64 	%rd15, %rd2, %rd14;
	ld.global.f32 	%f67, [%rd15];
	add.s64 	%rd16, %rd1, %rd14;
	ld.global.f32 	%f68, [%rd16];
	fma.rn.f32 	%f69, %f67, %f68, %f120;
	ld.global.f32 	%f70, [%rd15+32];
	ld.global.f32 	%f71, [%rd16+32];
	fma.rn.f32 	%f72, %f70, %f71, %f69;
	ld.global.f32 	%f73, [%rd15+64];
	ld.global.f32 	%f74, [%rd16+64];
	fma.rn.f32 	%f75, %f73, %f74, %f72;
	ld.global.f32 	%f76, [%rd15+96];
	ld.global.f32 	%f77, [%rd16+96];
	fma.rn.f32 	%f78, %f76, %f77, %f75;
	ld.global.f32 	%f79, [%rd15+128];
	ld.global.f32 	%f80, [%rd16+128];
	fma.rn.f32 	%f81, %f79, %f80, %f78;
	ld.global.f32 	%f82, [%rd15+160];
	ld.global.f32 	%f83, [%rd16+160];
	fma.rn.f32 	%f84, %f82, %f83, %f81;
	ld.global.f32 	%f85, [%rd15+192];
	ld.global.f32 	%f86, [%rd16+192];
	fma.rn.f32 	%f87, %f85, %f86, %f84;
	ld.global.f32 	%f88, [%rd15+224];
	ld.global.f32 	%f89, [%rd16+224];
	fma.rn.f32 	%f120, %f88, %f89, %f87;
	add.s32 	%r34, %r34, 64;
$L__BB0_7:
	setp.eq.s32 	%p6, %r12, 0;
	@%p6 bra 	$L__BB0_13;
	and.b32  	%r15, %r4, 3;
	setp.lt.u32 	%p7, %r12, 4;
	@%p7 bra 	$L__BB0_10;
	mul.wide.s32 	%rd17, %r34, 4;
	add.s64 	%rd18, %rd2, %rd17;
	ld.global.f32 	%f91, [%rd18];
	add.s64 	%rd19, %rd1, %rd17;
	ld.global.f32 	%f92, [%rd19];
	fma.rn.f32 	%f93, %f91, %f92, %f120;
	ld.global.f32 	%f94, [%rd18+32];
	ld.global.f32 	%f95, [%rd19+32];
	fma.rn.f32 	%f96, %f94, %f95, %f93;
	ld.global.f32 	%f97, [%rd18+64];
	ld.global.f32 	%f98, [%rd19+64];
	fma.rn.f32 	%f99, %f97, %f98, %f96;
	ld.global.f32 	%f100, [%rd18+96];
	ld.global.f32 	%f101, [%rd19+96];
	fma.rn.f32 	%f120, %f100, %f101, %f99;
	add.s32 	%r34, %r34, 32;
$L__BB0_10:
	setp.eq.s32 	%p8, %r15, 0;
	@%p8 bra 	$L__BB0_13;
	neg.s32 	%r37, %r15;
$L__BB0_12:
	.pragma "nounroll";
	mul.wide.s32 	%rd20, %r34, 4;
	add.s64 	%rd21, %rd1, %rd20;
	add.s64 	%rd22, %rd2, %rd20;
	ld.global.f32 	%f102, [%rd22];
	ld.global.f32 	%f103, [%rd21];
	fma.rn.f32 	%f120, %f102, %f103, %f120;
	add.s32 	%r34, %r34, 8;
	add.s32 	%r37, %r37, 1;
	setp.ne.s32 	%p9, %r37, 0;
	@%p9 bra 	$L__BB0_12;
$L__BB0_13:
	st.shared.f32 	[%r3], %f120;
$L__BB0_14:
	bar.sync 	0;
	setp.gt.u32 	%p10, %r1, 1;
	@%p10 bra 	$L__BB0_16;
	ld.shared.f32 	%f104, [%r3];
	ld.shared.f32 	%f105, [%r3+8];
	add.f32 	%f106, %f104, %f105;
	st.shared.f32 	[%r3], %f106;
$L__BB0_16:
	bar.sync 	0;
	setp.ne.s32 	%p11, %r1, 0;
	@%p11 bra 	$L__BB0_18;
	ld.shared.f32 	%f107, [%r3];
	ld.shared.f32 	%f108, [_ZZ11dot_productPfS_S_E5sData+4];
	add.f32 	%f109, %f107, %f108;
	st.shared.f32 	[%r3], %f109;
$L__BB0_18:
	setp.ne.s32 	%p12, %r1, 0;
	bar.sync 	0;
	@%p12 bra 	$L__BB0_20;
	ld.shared.f32 	%f110, [_ZZ11dot_productPfS_S_E5sData];
	cvta.to.global.u64 	%rd23, %rd5;
	atom.global.add.f32 	%f111, [%rd23], %f110;
$L__BB0_20:
	ret;

}


// ===== COMPILED SASS (sm_100) =====

	.target	sm_100

	.elftype	@"ET_EXEC"


//--------------------- .note.nv.tkinfo           --------------------------
	.section	.note.nv.tkinfo,"",@"SHT_NOTE"
	.sectionflags	@"SHF_NOTE_NV_TKINFO"
	.tkinfo
        /*0018*/ 	.word	0x00000002
        /*0030*/ 	.string	""
        /*0030*/ 	.string	"ptxas"
        /*0030*/ 	.string	"Cuda compilation tools, release 13.0, V13.0.88"
        /*0030*/ 	.string	"Build cuda_13.0.r13.0/compiler.36424714_0"
        /*0030*/ 	.string	"-arch sm_100 -m 64 "



//--------------------- .note.nv.cuinfo           --------------------------
	.section	.note.nv.cuinfo,"",@"SHT_NOTE"
	.sectionflags	@"SHF_NOTE_NV_CUINFO"
        /*0018*/ 	.short	0x0002
        /*001a*/ 	.short	0x0064
        /*001c*/ 	.short	0x0082
	.zero		2


//--------------------- .nv.info                  --------------------------
	.section	.nv.info,"",@"SHT_CUDA_INFO"
	.align	4


	//----- nvinfo : EIATTR_REGCOUNT
	.align		4
        /*0000*/ 	.byte	0x04, 0x2f
        /*0002*/ 	.short	(.L_1 - .L_0)
	.align		4
.L_0:
        /*0004*/ 	.word	index@(_Z11dot_productPfS_S_)
        /*0008*/ 	.word	0x00000020


	//----- nvinfo : EIATTR_FRAME_SIZE
	.align		4
.L_1:
        /*000c*/ 	.byte	0x04, 0x11
        /*000e*/ 	.short	(.L_3 - .L_2)
	.align		4
.L_2:
        /*0010*/ 	.word	index@(_Z11dot_productPfS_S_)
        /*0014*/ 	.word	0x00000000


	//----- nvinfo : EIATTR_MIN_STACK_SIZE
	.align		4
.L_3:
        /*0018*/ 	.byte	0x04, 0x12
        /*001a*/ 	.short	(.L_5 - .L_4)
	.align		4
.L_4:
        /*001c*/ 	.word	index@(_Z11dot_productPfS_S_)
        /*0020*/ 	.word	0x00000000
.L_5:


//--------------------- .nv.compat                --------------------------
	.section	.nv.compat,"",@"SHT_CUDA_COMPAT_INFO"
	.align	4
        /*0000*/ 	.byte	0x02, 0x09, 0x00, 0x00, 0x02, 0x02, 0x01, 0x00, 0x02, 0x05, 0x05, 0x00, 0x03, 0x07, 0x01, 0x01
        /*0010*/ 	.byte	0x02, 0x03, 0x00, 0x00, 0x02, 0x06, 0x01, 0x00, 0x04, 0x0b, 0x08, 0x00, 0x09, 0x00, 0x00, 0x00
        /*0020*/ 	.byte	0x00, 0x00, 0x00, 0x00


//--------------------- .nv.info._Z11dot_productPfS_S_ --------------------------
	.section	.nv.info._Z11dot_productPfS_S_,"",@"SHT_CUDA_INFO"
	.sectionflags	@""
	.align	4


	//----- nvinfo : EIATTR_CUDA_API_VERSION
	.align		4
        /*0000*/ 	.byte	0x04, 0x37
        /*0002*/ 	.short	(.L_7 - .L_6)
.L_6:
        /*0004*/ 	.word	0x00000082


	//----- nvinfo : EIATTR_KPARAM_INFO
	.align		4
.L_7:
        /*0008*/ 	.byte	0x04, 0x17
        /*000a*/ 	.short	(.L_9 - .L_8)
.L_8:
        /*000c*/ 	.word	0x00000000
        /*0010*/ 	.short	0x0002
        /*0012*/ 	.short	0x0010
        /*0014*/ 	.byte	0x00, 0xf5, 0x21, 0x00


	//----- nvinfo : EIATTR_KPARAM_INFO
	.align		4
.L_9:
        /*0018*/ 	.byte	0x04, 0x17
        /*001a*/ 	.short	(.L_11 - .L_10)
.L_10:
        /*001c*/ 	.word	0x00000000
        /*0020*/ 	.short	0x0001
        /*0022*/ 	.short	0x0008
        /*0024*/ 	.byte	0x00, 0xf5, 0x21, 0x00


	//----- nvinfo : EIATTR_KPARAM_INFO
	.align		4
.L_11:
        /*0028*/ 	.byte	0x04, 0x17
        /*002a*/ 	.short	(.L_13 - .L_12)
.L_12:
        /*002c*/ 	.word	0x00000000
        /*0030*/ 	.short	0x0000
        /*0032*/ 	.short	0x0000
        /*0034*/ 	.byte	0x00, 0xf5, 0x21, 0x00


	//----- nvinfo : EIATTR_SPARSE_MMA_MASK
	.align		4
.L_13:
        /*0038*/ 	.byte	0x03, 0x50
        /*003a*/ 	.short	0x0000


	//----- nvinfo : EIATTR_MAXREG_COUNT
	.align		4
        /*003c*/ 	.byte	0x03, 0x1b
        /*003e*/ 	.short	0x00ff


	//----- nvinfo : EIATTR_NUM_BARRIERS
	.align		4
        /*0040*/ 	.byte	0x02, 0x4c
        /*0042*/ 	.byte	0x01
	.zero		1


	//----- nvinfo : EIATTR_MERCURY_ISA_VERSION
	.align		4
        /*0044*/ 	.byte	0x03, 0x5f
        /*0046*/ 	.short	0x0101


	//----- nvinfo : EIATTR_VRC_CTA_INIT_COUNT
	.align		4
        /*0048*/ 	.byte	0x02, 0x4a
	.zero		1
	.zero		1


	//----- nvinfo : EIATTR_EXIT_INSTR_OFFSETS
	.align		4
        /*004c*/ 	.byte	0x04, 0x1c
        /*004e*/ 	.short	(.L_15 - .L_14)


	//   ....[0]....
.L_14:
        /*0050*/ 	.word	0x00000b20


	//   ....[1]....
        /*0054*/ 	.word	0x00000b60


	//----- nvinfo : EIATTR_CRS_STACK_SIZE
	.align		4
.L_15:
        /*0058*/ 	.byte	0x04, 0x1e
        /*005a*/ 	.short	(.L_17 - .L_16)
.L_16:
        /*005c*/ 	.word	0x00000000


	//----- nvinfo : EIATTR_CBANK_PARAM_SIZE
	.align		4
.L_17:
        /*0060*/ 	.byte	0x03, 0x19
        /*0062*/ 	.short	0x0018


	//----- nvinfo : EIATTR_PARAM_CBANK
	.align		4
        /*0064*/ 	.byte	0x04, 0x0a
        /*0066*/ 	.short	(.L_19 - .L_18)
	.align		4
.L_18:
        /*0068*/ 	.word	index@(.nv.constant0._Z11dot_productPfS_S_)
        /*006c*/ 	.short	0x0380
        /*006e*/ 	.short	0x0018


	//----- nvinfo : EIATTR_SW_WAR
	.align		4
.L_19:
        /*0070*/ 	.byte	0x04, 0x36
        /*0072*/ 	.short	(.L_21 - .L_20)
.L_20:
        /*0074*/ 	.word	0x00000008
.L_21:


//--------------------- .nv.callgraph             --------------------------
	.section	.nv.callgraph,"",@"SHT_CUDA_CALLGRAPH"
	.align	4
	.sectionentsize	8
	.align		4
        /*0000*/ 	.word	0x00000000
	.align		4
        /*0004*/ 	.word	0xffffffff
	.align		4
        /*0008*/ 	.word	0x00000000
	.align		4
        /*000c*/ 	.word	0xfffffffe
	.align		4
        /*0010*/ 	.word	0x00000000
	.align		4
        /*0014*/ 	.word	0xfffffffd
	.align		4
        /*0018*/ 	.word	0x00000000
	.align		4
        /*001c*/ 	.word	0xfffffffc


//--------------------- .text._Z11dot_productPfS_S_ --------------------------
	.section	.text._Z11dot_productPfS_S_,"ax",@progbits
	.align	128
        .global         _Z11dot_productPfS_S_
        .type           _Z11dot_productPfS_S_,@function
        .size           _Z11dot_productPfS_S_,(.L_x_13 - _Z11dot_productPfS_S_)
        .other          _Z11dot_productPfS_S_,@"STO_CUDA_ENTRY STV_DEFAULT"
_Z11dot_productPfS_S_:
.text._Z11dot_productPfS_S_:
[----:B------:R-:W-:Y:S01]  /*0000*/  LDC R1, c[0x0][0x37c] ;  /* 0x0000df00ff017b82 */ /* 0x000fe20000000800 */
[----:B------:R-:W0:Y:S07]  /*0010*/  S2R R15, SR_TID.X ;  /* 0x00000000000f7919 */ /* 0x000e2e0000002100 */
[----:B------:R-:W0:Y:S01]  /*0020*/  LDC.64 R4, c[0x0][0x380] ;  /* 0x0000e000ff047b82 */ /* 0x000e220000000a00 */
[----:B------:R-:W1:Y:S07]  /*0030*/  LDCU.64 UR6, c[0x0][0x358] ;  /* 0x00006b00ff0677ac */ /* 0x000e6e0008000a00 */
[----:B------:R-:W2:Y:S01]  /*0040*/  LDC.64 R2, c[0x0][0x388] ;  /* 0x0000e200ff027b82 */ /* 0x000ea20000000a00 */
[----:B0-----:R-:W-:-:S04]  /*0050*/  IMAD.WIDE.U32 R6, R15, 0x4, R4 ;  /* 0x000000040f067825 */ /* 0x001fc800078e0004 */
[----:B--2---:R-:W-:Y:S02]  /*0060*/  IMAD.WIDE.U32 R8, R15, 0x4, R2 ;  /* 0x000000040f087825 */ /* 0x004fe400078e0002 */
[----:B-1----:R-:W2:Y:S04]  /*0070*/  LDG.E R6, desc[UR6][R6.64] ;  /* 0x0000000606067981 */ /* 0x002ea8000c1e1900 */
[----:B------:R-:W2:Y:S01]  /*0080*/  LDG.E R9, desc[UR6][R8.64] ;  /* 0x0000000608097981 */ /* 0x000ea2000c1e1900 */
[----:B------:R-:W0:Y:S01]  /*0090*/  S2UR UR8, SR_CTAID.X ;  /* 0x00000000000879c3 */ /* 0x000e220000002500 */
[----:B------:R-:W-:Y:S01]  /*00a0*/  UMOV UR4, 0x400 ;  /* 0x0000040000047882 */ /* 0x000fe20000000000 */
[----:B------:R-:W-:Y:S06]  /*00b0*/  BSSY.RECONVERGENT B0, `(.L_x_0) ;  /* 0x0000099000007945 */ /* 0x000fec0003800200 */
[----:B------:R-:W0:Y:S08]  /*00c0*/  LDC R10, c[0x0][0x360] ;  /* 0x0000d800ff0a7b82 */ /* 0x000e300000000800 */
[----:B------:R-:W1:Y:S01]  /*00d0*/  S2UR UR5, SR_CgaCtaId ;  /* 0x00000000000579c3 */ /* 0x000e620000008800 */
[----:B0-----:R-:W-:-:S05]  /*00e0*/  IMAD R17, R10, UR8, R15 ;  /* 0x000000080a117c24 */ /* 0x001fca000f8e020f */
[----:B------:R-:W-:Y:S01]  /*00f0*/  ISETP.GT.AND P0, PT, R17, 0xf, PT ;  /* 0x0000000f1100780c */ /* 0x000fe20003f04270 */
[----:B-1----:R-:W-:-:S06]  /*0100*/  ULEA UR4, UR5, UR4, 0x18 ;  /* 0x0000000405047291 */ /* 0x002fcc000f8ec0ff */
[----:B------:R-:W-:Y:S01]  /*0110*/  LEA R0, R15, UR4, 0x2 ;  /* 0x000000040f007c11 */ /* 0x000fe2000f8e10ff */
[----:B--2---:R-:W-:-:S05]  /*0120*/  FMUL R11, R6, R9 ;  /* 0x00000009060b7220 */ /* 0x004fca0000400000 */
[----:B------:R0:W-:Y:S01]  /*0130*/  STS [R0], R11 ;  /* 0x0000000b00007388 */ /* 0x0001e20000000800 */
[----:B------:R-:W-:Y:S06]  /*0140*/  BAR.SYNC.DEFER_BLOCKING 0x0 ;  /* 0x0000000000007b1d */ /* 0x000fec0000010000 */
[----:B------:R-:W-:Y:S05]  /*0150*/  @P0 BRA `(.L_x_1) ;  /* 0x0000000800380947 */ /* 0x000fea0003800000 */
[----:B------:R1:W2:Y:S01]  /*0160*/  LDS R19, [R0] ;  /* 0x0000000000137984 */ /* 0x0002a20000000800 */
[----:B------:R-:W-:Y:S01]  /*0170*/  VIMNMX R6, PT, PT, R17, 0x8, !PT ;  /* 0x0000000811067848 */ /* 0x000fe20007fe0100 */
[----:B------:R-:W-:Y:S03]  /*0180*/  BSSY.RECONVERGENT B1, `(.L_x_2) ;  /* 0x0000045000017945 */ /* 0x000fe60003800200 */
[----:B------:R-:W-:-:S04]  /*0190*/  IADD3 R6, PT, PT, R6, 0x7, -R17 ;  /* 0x0000000706067810 */ /* 0x000fc80007ffe811 */
[C---:B------:R-:W-:Y:S02]  /*01a0*/  ISETP.GE.U32.AND P1, PT, R6.reuse, 0x78, PT ;  /* 0x000000780600780c */ /* 0x040fe40003f26070 */
[----:B------:R-:W-:-:S04]  /*01b0*/  LEA.HI R14, R6, 0x1, RZ, 0x1d ;  /* 0x00000001060e7811 */ /* 0x000fc800078fe8ff */
[----:B------:R-:W-:-:S04]  /*01c0*/  LOP3.LUT R18, R14, 0xf, RZ, 0xc0, !PT ;  /* 0x0000000f0e127812 */ /* 0x000fc800078ec0ff */
[----:B------:R-:W-:-:S03]  /*01d0*/  ISETP.NE.AND P0, PT, R18, RZ, PT ;  /* 0x000000ff1200720c */ /* 0x000fc60003f05270 */
[----:B-1----:R-:W-:Y:S10]  /*01e0*/  @!P1 BRA `(.L_x_3) ;  /* 0x0000000000f89947 */ /* 0x002ff40003800000 */
[----:B------:R-:W1:Y:S01]  /*01f0*/  LDC.64 R6, c[0x0][0x380] ;  /* 0x0000e000ff067b82 */ /* 0x000e620000000a00 */
[----:B------:R-:W-:-:S04]  /*0200*/  LOP3.LUT R16, R14, 0x3ffffff0, RZ, 0xc0, !PT ;  /* 0x3ffffff00e107812 */ /* 0x000fc800078ec0ff */
[----:B------:R-:W-:-:S03]  /*0210*/  IADD3 R16, PT, PT, -R16, RZ, RZ ;  /* 0x000000ff10107210 */ /* 0x000fc60007ffe1ff */
[----:B------:R-:W3:Y:S01]  /*0220*/  LDC.64 R8, c[0x0][0x388] ;  /* 0x0000e200ff087b82 */ /* 0x000ee20000000a00 */
[----:B-1----:R-:W-:-:S04]  /*0230*/  IADD3 R6, P1, PT, R6, 0x100, RZ ;  /* 0x0000010006067810 */ /* 0x002fc80007f3e0ff */
[----:B------:R-:W-:Y:S02]  /*0240*/  IADD3.X R7, PT, PT, RZ, R7, RZ, P1, !PT ;  /* 0x00000007ff077210 */ /* 0x000fe40000ffe4ff */
[----:B---3--:R-:W-:-:S04]  /*0250*/  IADD3 R8, P2, PT, R8, 0x100, RZ ;  /* 0x0000010008087810 */ /* 0x008fc80007f5e0ff */
[----:B------:R-:W-:-:S09]  /*0260*/  IADD3.X R9, PT, PT, RZ, R9, RZ, P2, !PT ;  /* 0x00000009ff097210 */ /* 0x000fd200017fe4ff */
.L_x_4:
[----:B0-----:R-:W-:-:S04]  /*0270*/  IMAD.WIDE R10, R17, 0x4, R6 ;  /* 0x00000004110a7825 */ /* 0x001fc800078e0206 */
[----:B------:R-:W-:Y:S01]  /*0280*/  IMAD.WIDE R12, R17, 0x4, R8 ;  /* 0x00000004110c7825 */ /* 0x000fe200078e0208 */
[----:B------:R-:W2:Y:S04]  /*0290*/  LDG.E R22, desc[UR6][R10.64+-0x100] ;  /* 0xffff00060a167981 */ /* 0x000ea8000c1e1900 */
[----:B------:R-:W2:Y:S04]  /*02a0*/  LDG.E R23, desc[UR6][R12.64+-0x100] ;  /* 0xffff00060c177981 */ /* 0x000ea8000c1e1900 */
[----:B------:R-:W3:Y:S04]  /*02b0*/  LDG.E R24, desc[UR6][R10.64+-0xe0] ;  /* 0xffff20060a187981 */ /* 0x000ee8000c1e1900 */
[----:B------:R-:W3:Y:S04]  /*02c0*/  LDG.E R25, desc[UR6][R12.64+-0xe0] ;  /* 0xffff20060c197981 */ /* 0x000ee8000c1e1900 */
[----:B------:R-:W4:Y:S04]  /*02d0*/  LDG.E R20, desc[UR6][R10.64+-0xc0] ;  /* 0xffff40060a147981 */ /* 0x000f28000c1e1900 */
[----:B------:R-:W4:Y:S04]  /*02e0*/  LDG.E R21, desc[UR6][R12.64+-0xc0] ;  /* 0xffff40060c157981 */ /* 0x000f28000c1e1900 */
[----:B------:R-:W5:Y:S04]  /*02f0*/  LDG.E R28, desc[UR6][R12.64+0xc0] ;  /* 0x0000c0060c1c7981 */ /* 0x000f68000c1e1900 */
[----:B------:R-:W5:Y:S01]  /*0300*/  LDG.E R29, desc[UR6][R12.64+0xe0] ;  /* 0x0000e0060c1d7981 */ /* 0x000f62000c1e1900 */
[----:B--2---:R-:W-:-:S03]  /*0310*/  FFMA R23, R22, R23, R19 ;  /* 0x0000001716177223 */ /* 0x004fc60000000013 */
[----:B------:R-:W2:Y:S04]  /*0320*/  LDG.E R22, desc[UR6][R10.64+-0xa0] ;  /* 0xffff60060a167981 */ /* 0x000ea8000c1e1900 */
[----:B------:R-:W2:Y:S01]  /*0330*/  LDG.E R19, desc[UR6][R12.64+-0xa0] ;  /* 0xffff60060c137981 */ /* 0x000ea2000c1e1900 */
[----:B---3--:R-:W-:-:S03]  /*0340*/  FFMA R25, R24, R25, R23 ;  /* 0x0000001918197223 */ /* 0x008fc60000000017 */
[----:B------:R-:W3:Y:S04]  /*0350*/  LDG.E R23, desc[UR6][R10.64+-0x80] ;  /* 0xffff80060a177981 */ /* 0x000ee8000c1e1900 */
[----:B------:R-:W3:Y:S01]  /*0360*/  LDG.E R24, desc[UR6][R12.64+-0x80] ;  /* 0xffff80060c187981 */ /* 0x000ee2000c1e1900 */
[----:B----4-:R-:W-:-:S03]  /*0370*/  FFMA R25, R20, R21, R25 ;  /* 0x0000001514197223 */ /* 0x010fc60000000019 */
[----:B------:R-:W4:Y:S04]  /*0380*/  LDG.E R20, desc[UR6][R10.64+-0x60] ;  /* 0xffffa0060a147981 */ /* 0x000f28000c1e1900 */
[----:B------:R-:W4:Y:S01]  /*0390*/  LDG.E R21, desc[UR6][R12.64+-0x60] ;  /* 0xffffa0060c157981 */ /* 0x000f22000c1e1900 */
        /* <DEDUP_REMOVED lines=8> */
[----:B------:R-:W4:Y:S04]  /*0420*/  LDG.E R21, desc[UR6][R12.64] ;  /* 0x000000060c157981 */ /* 0x000f28000c1e1900 */
        /* <DEDUP_REMOVED lines=15> */
[----:B------:R-:W3:Y:S04]  /*0520*/  LDG.E R25, desc[UR6][R12.64+0xa0] ;  /* 0x0000a0060c197981 */ /* 0x000ee8000c1e1900 */
[----:B------:R-:W5:Y:S01]  /*0530*/  LDG.E R23, desc[UR6][R10.64+0xc0] ;  /* 0x0000c0060a177981 */ /* 0x000f62000c1e1900 */
[----:B------:R-:W-:Y:S01]  /*0540*/  IADD3 R16, PT, PT, R16, 0x10, RZ ;  /* 0x0000001010107810 */ /* 0x000fe20007ffe0ff */
[----:B----4-:R-:W-:-:S03]  /*0550*/  FFMA R20, R19, R20, R27 ;  /* 0x0000001413147223 */ /* 0x010fc6000000001b */
[----:B------:R-:W-:Y:S02]  /*0560*/  ISETP.NE.AND P1, PT, R16, RZ, PT ;  /* 0x000000ff1000720c */ /* 0x000fe40003f25270 */
[----:B------:R-:W-:Y:S01]  /*0570*/  IADD3 R17, PT, PT, R17, 0x80, RZ ;  /* 0x0000008011117810 */ /* 0x000fe20007ffe0ff */
[----:B--2---:R-:W-:-:S04]  /*0580*/  FFMA R21, R21, R22, R20 ;  /* 0x0000001615157223 */ /* 0x004fc80000000014 */
[----:B---3--:R-:W-:-:S04]  /*0590*/  FFMA R24, R24, R25, R21 ;  /* 0x0000001918187223 */ /* 0x008fc80000000015 */
[----:B-----5:R-:W-:-:S04]  /*05a0*/  FFMA R23, R23, R28, R24 ;  /* 0x0000001c17177223 */ /* 0x020fc80000000018 */
[----:B------:R-:W-:Y:S01]  /*05b0*/  FFMA R19, R26, R29, R23 ;  /* 0x0000001d1a137223 */ /* 0x000fe20000000017 */
[----:B------:R-:W-:Y:S06]  /*05c0*/  @P1 BRA `(.L_x_4) ;  /* 0xfffffffc00281947 */ /* 0x000fec000383ffff */
.L_x_3:
[----:B------:R-:W-:Y:S05]  /*05d0*/  BSYNC.RECONVERGENT B1 ;  /* 0x0000000000017941 */ /* 0x000fea0003800200 */
.L_x_2:
[----:B------:R-:W-:Y:S04]  /*05e0*/  BSSY.RECONVERGENT B1, `(.L_x_5) ;  /* 0x0000044000017945 */ /* 0x000fe80003800200 */
[----:B------:R-:W-:Y:S05]  /*05f0*/  @!P0 BRA `(.L_x_6) ;  /* 0x0000000400088947 */ /* 0x000fea0003800000 */
[----:B------:R-:W-:Y:S01]  /*0600*/  ISETP.GE.U32.AND P0, PT, R18, 0x8, PT ;  /* 0x000000081200780c */ /* 0x000fe20003f06070 */
[----:B------:R-:W-:Y:S01]  /*0610*/  BSSY.RECONVERGENT B2, `(.L_x_7) ;  /* 0x000001f000027945 */ /* 0x000fe20003800200 */
[----:B------:R-:W-:-:S04]  /*0620*/  LOP3.LUT R26, R14, 0x7, RZ, 0xc0, !PT ;  /* 0x000000070e1a7812 */ /* 0x000fc800078ec0ff */
[----:B------:R-:W-:-:S07]  /*0630*/  ISETP.NE.AND P1, PT, R26, RZ, PT ;  /* 0x000000ff1a00720c */ /* 0x000fce0003f25270 */
[----:B------:R-:W-:Y:S06]  /*0640*/  @!P0 BRA `(.L_x_8) ;  /* 0x00000000006c8947 */ /* 0x000fec0003800000 */
[----:B------:R-:W-:-:S04]  /*0650*/  IMAD.WIDE R6, R17, 0x4, R4 ;  /* 0x0000000411067825 */ /* 0x000fc800078e0204 */
[----:B------:R-:W-:Y:S01]  /*0660*/  IMAD.WIDE R8, R17, 0x4, R2 ;  /* 0x0000000411087825 */ /* 0x000fe200078e0202 */
[----:B------:R-:W2:Y:S04]  /*0670*/  LDG.E R20, desc[UR6][R6.64] ;  /* 0x0000000606147981 */ /* 0x000ea8000c1e1900 */
[----:B------:R-:W2:Y:S04]  /*0680*/  LDG.E R22, desc[UR6][R8.64] ;  /* 0x0000000608167981 */ /* 0x000ea8000c1e1900 */
[----:B------:R-:W3:Y:S04]  /*0690*/  LDG.E R10, desc[UR6][R6.64+0x20] ;  /* 0x00002006060a7981 */ /* 0x000ee8000c1e1900 */
[----:B0-----:R-:W3:Y:S04]  /*06a0*/  LDG.E R11, desc[UR6][R8.64+0x20] ;  /* 0x00002006080b7981 */ /* 0x001ee8000c1e1900 */
[----:B------:R-:W4:Y:S04]  /*06b0*/  LDG.E R12, desc[UR6][R6.64+0x40] ;  /* 0x00004006060c7981 */ /* 0x000f28000c1e1900 */
[----:B------:R-:W4:Y:S04]  /*06c0*/  LDG.E R13, desc[UR6][R8.64+0x40] ;  /* 0x00004006080d7981 */ /* 0x000f28000c1e1900 */
[----:B------:R-:W5:Y:S04]  /*06d0*/  LDG.E R16, desc[UR6][R6.64+0x60] ;  /* 0x0000600606107981 */ /* 0x000f68000c1e1900 */
[----:B------:R-:W5:Y:S04]  /*06e0*/  LDG.E R21, desc[UR6][R8.64+0x60] ;  /* 0x0000600608157981 */ /* 0x000f68000c1e1900 */
[----:B------:R-:W5:Y:S04]  /*06f0*/  LDG.E R18, desc[UR6][R6.64+0x80] ;  /* 0x0000800606127981 */ /* 0x000f68000c1e1900 */
[----:B------:R-:W5:Y:S04]  /*0700*/  LDG.E R23, desc[UR6][R8.64+0x80] ;  /* 0x0000800608177981 */ /* 0x000f68000c1e1900 */
[----:B------:R-:W5:Y:S04]  /*0710*/  LDG.E R25, desc[UR6][R8.64+0xa0] ;  /* 0x0000a00608197981 */ /* 0x000f68000c1e1900 */
[----:B------:R-:W5:Y:S04]  /*0720*/  LDG.E R24, desc[UR6][R8.64+0xc0] ;  /* 0x0000c00608187981 */ /* 0x000f68000c1e1900 */
[----:B------:R-:W5:Y:S01]  /*0730*/  LDG.E R27, desc[UR6][R8.64+0xe0] ;  /* 0x0000e006081b7981 */ /* 0x000f62000c1e1900 */
[----:B--2---:R-:W-:-:S03]  /*0740*/  FFMA R29, R20, R22, R19 ;  /* 0x00000016141d7223 */ /* 0x004fc60000000013 */
[----:B------:R-:W2:Y:S04]  /*0750*/  LDG.E R20, desc[UR6][R6.64+0xa0] ;  /* 0x0000a00606147981 */ /* 0x000ea8000c1e1900 */
[----:B------:R-:W2:Y:S04]  /*0760*/  LDG.E R19, desc[UR6][R6.64+0xc0] ;  /* 0x0000c00606137981 */ /* 0x000ea8000c1e1900 */
[----:B------:R-:W2:Y:S01]  /*0770*/  LDG.E R22, desc[UR6][R6.64+0xe0] ;  /* 0x0000e00606167981 */ /* 0x000ea2000c1e1900 */
[----:B---3--:R-:W-:-:S04]  /*0780*/  FFMA R11, R10, R11, R29 ;  /* 0x0000000b0a0b7223 */ /* 0x008fc8000000001d */
[----:B----4-:R-:W-:-:S04]  /*0790*/  FFMA R11, R12, R13, R11 ;  /* 0x0000000d0c0b7223 */ /* 0x010fc8000000000b */
[----:B-----5:R-:W-:-:S04]  /*07a0*/  FFMA R11, R16, R21, R11 ;  /* 0x00000015100b7223 */ /* 0x020fc8000000000b */
[----:B------:R-:W-:Y:S01]  /*07b0*/  FFMA R11, R18, R23, R11 ;  /* 0x00000017120b7223 */ /* 0x000fe2000000000b */
[----:B------:R-:W-:-:S03]  /*07c0*/  IADD3 R17, PT, PT, R17, 0x40, RZ ;  /* 0x0000004011117810 */ /* 0x000fc60007ffe0ff */
[----:B--2---:R-:W-:-:S04]  /*07d0*/  FFMA R20, R20, R25, R11 ;  /* 0x0000001914147223 */ /* 0x004fc8000000000b */
[----:B------:R-:W-:-:S04]  /*07e0*/  FFMA R19, R19, R24, R20 ;  /* 0x0000001813137223 */ /* 0x000fc80000000014 */
[----:B------:R-:W-:-:S07]  /*07f0*/  FFMA R19, R22, R27, R19 ;  /* 0x0000001b16137223 */ /* 0x000fce0000000013 */
.L_x_8:
[----:B------:R-:W-:Y:S05]  /*0800*/  BSYNC.RECONVERGENT B2 ;  /* 0x0000000000027941 */ /* 0x000fea0003800200 */
.L_x_7:
[----:B------:R-:W-:Y:S05]  /*0810*/  @!P1 BRA `(.L_x_6) ;  /* 0x0000000000809947 */ /* 0x000fea0003800000 */
[----:B------:R-:W-:Y:S01]  /*0820*/  ISETP.GE.U32.AND P0, PT, R26, 0x4, PT ;  /* 0x000000041a00780c */ /* 0x000fe20003f06070 */
[----:B------:R-:W-:Y:S01]  /*0830*/  BSSY.RECONVERGENT B2, `(.L_x_9) ;  /* 0x0000013000027945 */ /* 0x000fe20003800200 */
[----:B------:R-:W-:-:S04]  /*0840*/  LOP3.LUT R10, R14, 0x3, RZ, 0xc0, !PT ;  /* 0x000000030e0a7812 */ /* 0x000fc800078ec0ff */
[----:B------:R-:W-:-:S07]  /*0850*/  ISETP.NE.AND P1, PT, R10, RZ, PT ;  /* 0x000000ff0a00720c */ /* 0x000fce0003f25270 */
[----:B------:R-:W-:Y:S06]  /*0860*/  @!P0 BRA `(.L_x_10) ;  /* 0x00000000003c8947 */ /* 0x000fec0003800000 */
[----:B------:R-:W-:-:S04]  /*0870*/  IMAD.WIDE R8, R17, 0x4, R4 ;  /* 0x0000000411087825 */ /* 0x000fc800078e0204 */
[C---:B------:R-:W-:Y:S01]  /*0880*/  IMAD.WIDE R6, R17.reuse, 0x4, R2 ;  /* 0x0000000411067825 */ /* 0x040fe200078e0202 */
[----:B------:R-:W2:Y:S04]  /*0890*/  LDG.E R12, desc[UR6][R8.64] ;  /* 0x00000006080c7981 */ /* 0x000ea8000c1e1900 */
[----:B0-----:R-:W2:Y:S04]  /*08a0*/  LDG.E R11, desc[UR6][R6.64] ;  /* 0x00000006060b7981 */ /* 0x001ea8000c1e1900 */
[----:B------:R-:W3:Y:S04]  /*08b0*/  LDG.E R14, desc[UR6][R8.64+0x20] ;  /* 0x00002006080e7981 */ /* 0x000ee8000c1e1900 */
[----:B------:R-:W3:Y:S04]  /*08c0*/  LDG.E R13, desc[UR6][R6.64+0x20] ;  /* 0x00002006060d7981 */ /* 0x000ee8000c1e1900 */
[----:B------:R-:W4:Y:S04]  /*08d0*/  LDG.E R16, desc[UR6][R8.64+0x40] ;  /* 0x0000400608107981 */ /* 0x000f28000c1e1900 */
[----:B------:R-:W4:Y:S04]  /*08e0*/  LDG.E R18, desc[UR6][R6.64+0x40] ;  /* 0x0000400606127981 */ /* 0x000f28000c1e1900 */
[----:B------:R-:W5:Y:S04]  /*08f0*/  LDG.E R20, desc[UR6][R8.64+0x60] ;  /* 0x0000600608147981 */ /* 0x000f68000c1e1900 */
[----:B------:R-:W5:Y:S01]  /*0900*/  LDG.E R21, desc[UR6][R6.64+0x60] ;  /* 0x0000600606157981 */ /* 0x000f62000c1e1900 */
[----:B------:R-:W-:Y:S01]  /*0910*/  IADD3 R17, PT, PT, R17, 0x20, RZ ;  /* 0x0000002011117810 */ /* 0x000fe20007ffe0ff */
[----:B--2---:R-:W-:-:S04]  /*0920*/  FFMA R11, R12, R11, R19 ;  /* 0x0000000b0c0b7223 */ /* 0x004fc80000000013 */
[----:B---3--:R-:W-:-:S04]  /*0930*/  FFMA R11, R14, R13, R11 ;  /* 0x0000000d0e0b7223 */ /* 0x008fc8000000000b */
[----:B----4-:R-:W-:-:S04]  /*0940*/  FFMA R11, R16, R18, R11 ;  /* 0x00000012100b7223 */ /* 0x010fc8000000000b */
[----:B-----5:R-:W-:-:S07]  /*0950*/  FFMA R19, R20, R21, R11 ;  /* 0x0000001514137223 */ /* 0x020fce000000000b */
.L_x_10:
[----:B------:R-:W-:Y:S05]  /*0960*/  BSYNC.RECONVERGENT B2 ;  /* 0x0000000000027941 */ /* 0x000fea0003800200 */
.L_x_9:
[----:B------:R-:W-:Y:S05]  /*0970*/  @!P1 BRA `(.L_x_6) ;  /* 0x0000000000289947 */ /* 0x000fea0003800000 */
[----:B------:R-:W-:-:S07]  /*0980*/  IADD3 R10, PT, PT, -R10, RZ, RZ ;  /* 0x000000ff0a0a7210 */ /* 0x000fce0007ffe1ff */
.L_x_11:
[----:B------:R-:W-:-:S04]  /*0990*/  IMAD.WIDE R6, R17, 0x4, R2 ;  /* 0x0000000411067825 */ /* 0x000fc800078e0202 */
[C---:B------:R-:W-:Y:S02]  /*09a0*/  IMAD.WIDE R8, R17.reuse, 0x4, R4 ;  /* 0x0000000411087825 */ /* 0x040fe400078e0204 */
[----:B------:R-:W2:Y:S04]  /*09b0*/  LDG.E R6, desc[UR6][R6.64] ;  /* 0x0000000606067981 */ /* 0x000ea8000c1e1900 */
[----:B------:R-:W2:Y:S01]  /*09c0*/  LDG.E R8, desc[UR6][R8.64] ;  /* 0x0000000608087981 */ /* 0x000ea2000c1e1900 */
[----:B------:R-:W-:Y:S02]  /*09d0*/  IADD3 R10, PT, PT, R10, 0x1, RZ ;  /* 0x000000010a0a7810 */ /* 0x000fe40007ffe0ff */
[----:B------:R-:W-:Y:S02]  /*09e0*/  IADD3 R17, PT, PT, R17, 0x8, RZ ;  /* 0x0000000811117810 */ /* 0x000fe40007ffe0ff */
[----:B------:R-:W-:Y:S01]  /*09f0*/  ISETP.NE.AND P0, PT, R10, RZ, PT ;  /* 0x000000ff0a00720c */ /* 0x000fe20003f05270 */
[----:B--2---:R-:W-:-:S12]  /*0a00*/  FFMA R19, R8, R6, R19 ;  /* 0x0000000608137223 */ /* 0x004fd80000000013 */
[----:B------:R-:W-:Y:S05]  /*0a10*/  @P0 BRA `(.L_x_11) ;  /* 0xfffffffc00dc0947 */ /* 0x000fea000383ffff */
.L_x_6:
[----:B------:R-:W-:Y:S05]  /*0a20*/  BSYNC.RECONVERGENT B1 ;  /* 0x0000000000017941 */ /* 0x000fea0003800200 */
.L_x_5:
[----:B--2---:R1:W-:Y:S02]  /*0a30*/  STS [R0], R19 ;  /* 0x0000001300007388 */ /* 0x0043e40000000800 */
.L_x_1:
[----:B------:R-:W-:Y:S05]  /*0a40*/  BSYNC.RECONVERGENT B0 ;  /* 0x0000000000007941 */ /* 0x000fea0003800200 */
.L_x_0:
[----:B------:R-:W-:Y:S01]  /*0a50*/  BAR.SYNC.DEFER_BLOCKING 0x0 ;  /* 0x0000000000007b1d */ /* 0x000fe20000010000 */
[C---:B------:R-:W-:Y:S02]  /*0a60*/  ISETP.GT.U32.AND P0, PT, R15.reuse, 0x1, PT ;  /* 0x000000010f00780c */ /* 0x040fe40003f04070 */
[----:B------:R-:W-:-:S11]  /*0a70*/  ISETP.NE.AND P1, PT, R15, RZ, PT ;  /* 0x000000ff0f00720c */ /* 0x000fd60003f25270 */
[----:B------:R-:W-:Y:S04]  /*0a80*/  @!P0 LDS R2, [R0] ;  /* 0x0000000000028984 */ /* 0x000fe80000000800 */
[----:B------:R-:W2:Y:S02]  /*0a90*/  @!P0 LDS R3, [R0+0x8] ;  /* 0x0000080000038984 */ /* 0x000ea40000000800 */
[----:B--2---:R-:W-:-:S05]  /*0aa0*/  @!P0 FADD R3, R2, R3 ;  /* 0x0000000302038221 */ /* 0x004fca0000000000 */
[----:B------:R-:W-:Y:S01]  /*0ab0*/  @!P0 STS [R0], R3 ;  /* 0x0000000300008388 */ /* 0x000fe20000000800 */
[----:B------:R-:W-:Y:S06]  /*0ac0*/  BAR.SYNC.DEFER_BLOCKING 0x0 ;  /* 0x0000000000007b1d */ /* 0x000fec0000010000 */
[----:B------:R-:W-:Y:S04]  /*0ad0*/  @!P1 LDS R2, [R0] ;  /* 0x0000000000029984 */ /* 0x000fe80000000800 */
[----:B------:R-:W2:Y:S02]  /*0ae0*/  @!P1 LDS R5, [UR4+0x4] ;  /* 0x00000404ff059984 */ /* 0x000ea40008000800 */
[----:B--2---:R-:W-:-:S05]  /*0af0*/  @!P1 FADD R5, R2, R5 ;  /* 0x0000000502059221 */ /* 0x004fca0000000000 */
[----:B------:R2:W-:Y:S01]  /*0b00*/  @!P1 STS [R0], R5 ;  /* 0x0000000500009388 */ /* 0x0005e20000000800 */
[----:B------:R-:W-:Y:S06]  /*0b10*/  BAR.SYNC.DEFER_BLOCKING 0x0 ;  /* 0x0000000000007b1d */ /* 0x000fec0000010000 */
[----:B------:R-:W-:Y:S05]  /*0b20*/  @P1 EXIT ;  /* 0x000000000000194d */ /* 0x000fea0003800000 */
[----:B--2---:R-:W2:Y:S01]  /*0b30*/  LDS R5, [UR4] ;  /* 0x00000004ff057984 */ /* 0x004ea20008000800 */
[----:B------:R-:W2:Y:S03]  /*0b40*/  LDC.64 R2, c[0x0][0x390] ;  /* 0x0000e400ff027b82 */ /* 0x000ea60000000a00 */
[----:B--2---:R-:W-:Y:S01]  /*0b50*/  REDG.E.ADD.F32.FTZ.RN.STRONG.GPU desc[UR6][R2.64], R5 ;  /* 0x00000005020079a6 */ /* 0x004fe2000c12f306 */
[----:B------:R-:W-:Y:S05]  /*0b60*/  EXIT ;  /* 0x000000000000794d */ /* 0x000fea0003800000 */
.L_x_12:
[----:B------:R-:W-:-:S00]  /*0b70*/  BRA `(.L_x_12) ;  /* 0xfffffffc00fc7947 */ /* 0x000fc0000383ffff */
[----:B------:R-:W-:-:S00]  /*0b80*/  NOP ;  /* 0x0000000000007918 */ /* 0x000fc00000000000 */
[----:B------:R-:W-:-:S00]  /*0b90*/  NOP ;  /* 0x0000000000007918 */ /* 0x000fc00000000000 */
[----:B------:R-:W-:-:S00]  /*0ba0*/  NOP ;  /* 0x0000000000007918 */ /* 0x000fc00000000000 */
[----:B------:R-:W-:-:S00]  /*0bb0*/  NOP ;  /* 0x0000000000007918 */ /* 0x000fc00000000000 */
[----:B------:R-:W-:-:S00]  /*0bc0*/  NOP ;  /* 0x0000000000007918 */ /* 0x000fc00000000000 */
[----:B------:R-:W-:-:S00]  /*0bd0*/  NOP ;  /* 0x0000000000007918 */ /* 0x000fc00000000000 */
[----:B------:R-:W-:-:S00]  /*0be0*/  NOP ;  /* 0x0000000000007918 */ /* 0x000fc00000000000 */
[----:B------:R-:W-:-:S00]  /*0bf0*/  NOP ;  /* 0x0000000000007918 */ /* 0x000fc00000000000 */
.L_x_13:


//--------------------- .nv.shared._Z11dot_productPfS_S_ --------------------------
	.section	.nv.shared._Z11dot_productPfS_S_,"aw",@nobits
	.sectionflags	@""
	.align	4
.nv.shared._Z11dot_productPfS_S_:
	.zero		1040


//--------------------- .nv.shared.reserved.0     --------------------------
	.section	.nv.shared.reserved.0,"aw",@nobits
	.weak		__nv_reservedSMEM_offset_0_alias
	.size		__nv_reservedSMEM_offset_0_alias, 0, 64
	.other		__nv_reservedSMEM_offset_0_alias,@"STO_CUDA_RESERVED_SHARED STV_DEFAULT"
__nv_reservedSMEM_offset_0_alias:
	.zero		0
	.zero		64


//--------------------- .nv.constant0._Z11dot_productPfS_S_ --------------------------
	.section	.nv.constant0._Z11dot_productPfS_S_,"a",@progbits
	.sectionflags	@""
	.align	4
.nv.constant0._Z11dot_productPfS_S_:
	.zero		920


//--------------------- SYMBOLS --------------------------

	.type		.nv.reservedSmem.offset0,@object
	.size		.nv.reservedSmem.offset0,0x4
	.type		.nv.reservedSmem.cap,@object
	.size		.nv.reservedSmem.cap,0x4
